//
// Generated by NVIDIA NVVM Compiler
//
// Compiler Build ID: CL-36424714
// Cuda compilation tools, release 13.0, V13.0.88
// Based on NVVM 20.0.0
//

.version 9.0
.target sm_100
.address_size 64

	// .globl	default_function_kernel

.visible .entry default_function_kernel(
	.param .u64 .ptr .align 1 default_function_kernel_param_0,
	.param .u64 .ptr .align 1 default_function_kernel_param_1
)
.maxntid 25
{
	.reg .b32 	%r<4>;
	.reg .b32 	%f<3>;
	.reg .b64 	%rd<8>;

	ld.param.u64 	%rd1, [default_function_kernel_param_0];
	ld.param.u64 	%rd2, [default_function_kernel_param_1];
	cvta.to.global.u64 	%rd3, %rd1;
	cvta.to.global.u64 	%rd4, %rd2;
	mov.u32 	%r1, %ctaid.x;
	mov.u32 	%r2, %tid.x;
	mad.lo.s32 	%r3, %r1, 25, %r2;
	mul.wide.u32 	%rd5, %r3, 4;
	add.s64 	%rd6, %rd4, %rd5;
	ld.global.nc.f32 	%f1, [%rd6];
	cvt.rpi.f32.f32 	%f2, %f1;
	add.s64 	%rd7, %rd3, %rd5;
	st.global.f32 	[%rd7], %f2;
	ret;

}


// ===== COMPILED SASS (sm_100) =====

	.target	sm_100

	.elftype	@"ET_EXEC"


//--------------------- .note.nv.tkinfo           --------------------------
	.section	.note.nv.tkinfo,"",@"SHT_NOTE"
	.sectionflags	@"SHF_NOTE_NV_TKINFO"
	.tkinfo
        /*0018*/ 	.word	0x00000002
        /*0030*/ 	.string	""
        /*0030*/ 	.string	"ptxas"
        /*0030*/ 	.string	"Cuda compilation tools, release 13.0, V13.0.88"
        /*0030*/ 	.string	"Build cuda_13.0.r13.0/compiler.36424714_0"
        /*0030*/ 	.string	"-arch sm_100 -m 64 "



//--------------------- .note.nv.cuinfo           --------------------------
	.section	.note.nv.cuinfo,"",@"SHT_NOTE"
	.sectionflags	@"SHF_NOTE_NV_CUINFO"
        /*0018*/ 	.short	0x0002
        /*001a*/ 	.short	0x0064
        /*001c*/ 	.short	0x0082
	.zero		2


//--------------------- .nv.info                  --------------------------
	.section	.nv.info,"",@"SHT_CUDA_INFO"
	.align	4


	//----- nvinfo : EIATTR_REGCOUNT
	.align		4
        /*0000*/ 	.byte	0x04, 0x2f
        /*0002*/ 	.short	(.L_1 - .L_0)
	.align		4
.L_0:
        /*0004*/ 	.word	index@(default_function_kernel)
        /*0008*/ 	.word	0x0000000c


	//----- nvinfo : EIATTR_FRAME_SIZE
	.align		4
.L_1:
        /*000c*/ 	.byte	0x04, 0x11
        /*000e*/ 	.short	(.L_3 - .L_2)
	.align		4
.L_2:
        /*0010*/ 	.word	index@(default_function_kernel)
        /*0014*/ 	.word	0x00000000


	//----- nvinfo : EIATTR_MIN_STACK_SIZE
	.align		4
.L_3:
        /*0018*/ 	.byte	0x04, 0x12
        /*001a*/ 	.short	(.L_5 - .L_4)
	.align		4
.L_4:
        /*001c*/ 	.word	index@(default_function_kernel)
        /*0020*/ 	.word	0x00000000
.L_5:


//--------------------- .nv.compat                --------------------------
	.section	.nv.compat,"",@"SHT_CUDA_COMPAT_INFO"
	.align	4
        /*0000*/ 	.byte	0x02, 0x09, 0x00, 0x00, 0x02, 0x02, 0x01, 0x00, 0x02, 0x05, 0x05, 0x00, 0x03, 0x07, 0x01, 0x01
        /*0010*/ 	.byte	0x02, 0x03, 0x00, 0x00, 0x02, 0x06, 0x01, 0x00, 0x04, 0x0b, 0x08, 0x00, 0x09, 0x00, 0x00, 0x00
        /*0020*/ 	.byte	0x00, 0x00, 0x00, 0x00


//--------------------- .nv.info.default_function_kernel --------------------------
	.section	.nv.info.default_function_kernel,"",@"SHT_CUDA_INFO"
	.sectionflags	@""
	.align	4


	//----- nvinfo : EIATTR_CUDA_API_VERSION
	.align		4
        /*0000*/ 	.byte	0x04, 0x37
        /*0002*/ 	.short	(.L_7 - .L_6)
.L_6:
        /*0004*/ 	.word	0x00000082


	//----- nvinfo : EIATTR_KPARAM_INFO
	.align		4
.L_7:
        /*0008*/ 	.byte	0x04, 0x17
        /*000a*/ 	.short	(.L_9 - .L_8)
.L_8:
        /*000c*/ 	.word	0x00000000
        /*0010*/ 	.short	0x0001
        /*0012*/ 	.short	0x0008
        /*0014*/ 	.byte	0x00, 0xf5, 0x21, 0x00


	//----- nvinfo : EIATTR_KPARAM_INFO
	.align		4
.L_9:
        /*0018*/ 	.byte	0x04, 0x17
        /*001a*/ 	.short	(.L_11 - .L_10)
.L_10:
        /*001c*/ 	.word	0x00000000
        /*0020*/ 	.short	0x0000
        /*0022*/ 	.short	0x0000
        /*0024*/ 	.byte	0x00, 0xf5, 0x21, 0x00


	//----- nvinfo : EIATTR_SPARSE_MMA_MASK
	.align		4
.L_11:
        /*0028*/ 	.byte	0x03, 0x50
        /*002a*/ 	.short	0x0000


	//----- nvinfo : EIATTR_MAXREG_COUNT
	.align		4
        /*002c*/ 	.byte	0x03, 0x1b
        /*002e*/ 	.short	0x00ff


	//----- nvinfo : EIATTR_MERCURY_ISA_VERSION
	.align		4
        /*0030*/ 	.byte	0x03, 0x5f
        /*0032*/ 	.short	0x0101


	//----- nvinfo : EIATTR_VRC_CTA_INIT_COUNT
	.align		4
        /*0034*/ 	.byte	0x02, 0x4a
	.zero		1
	.zero		1


	//----- nvinfo : EIATTR_EXIT_INSTR_OFFSETS
	.align		4
        /*0038*/ 	.byte	0x04, 0x1c
        /*003a*/ 	.short	(.L_13 - .L_12)


	//   ....[0]....
.L_12:
        /*003c*/ 	.word	0x000000c0


	//----- nvinfo : EIATTR_MAX_THREADS
	.align		4
.L_13:
        /*0040*/ 	.byte	0x04, 0x05
        /*0042*/ 	.short	(.L_15 - .L_14)
.L_14:
        /*0044*/ 	.word	0x00000019
        /*0048*/ 	.word	0x00000001
        /*004c*/ 	.word	0x00000001


	//----- nvinfo : EIATTR_CBANK_PARAM_SIZE
	.align		4
.L_15:
        /*0050*/ 	.byte	0x03, 0x19
        /*0052*/ 	.short	0x0010


	//----- nvinfo : EIATTR_PARAM_CBANK
	.align		4
        /*0054*/ 	.byte	0x04, 0x0a
        /*0056*/ 	.short	(.L_17 - .L_16)
	.align		4
.L_16:
        /*0058*/ 	.word	index@(.nv.constant0.default_function_kernel)
        /*005c*/ 	.short	0x0380
        /*005e*/ 	.short	0x0010


	//----- nvinfo : EIATTR_SW_WAR
	.align		4
.L_17:
        /*0060*/ 	.byte	0x04, 0x36
        /*0062*/ 	.short	(.L_19 - .L_18)
.L_18:
        /*0064*/ 	.word	0x00000008
.L_19:


//--------------------- .nv.callgraph             --------------------------
	.section	.nv.callgraph,"",@"SHT_CUDA_CALLGRAPH"
	.align	4
	.sectionentsize	8
	.align		4
        /*0000*/ 	.word	0x00000000
	.align		4
        /*0004*/ 	.word	0xffffffff
	.align		4
        /*0008*/ 	.word	0x00000000
	.align		4
        /*000c*/ 	.word	0xfffffffe
	.align		4
        /*0010*/ 	.word	0x00000000
	.align		4
        /*0014*/ 	.word	0xfffffffd
	.align		4
        /*0018*/ 	.word	0x00000000
	.align		4
        /*001c*/ 	.word	0xfffffffc


//--------------------- .text.default_function_kernel --------------------------
	.section	.text.default_function_kernel,"ax",@progbits
	.align	128
        .global         default_function_kernel
        .type           default_function_kernel,@function
        .size           default_function_kernel,(.L_x_1 - default_function_kernel)
        .other          default_function_kernel,@"STO_CUDA_ENTRY STV_DEFAULT"
default_function_kernel:
.text.default_function_kernel:
[----:B------:R-:W-:Y:S01]  /*0000*/  LDC R1, c[0x0][0x37c] ;  /* 0x0000df00ff017b82 */ /* 0x000fe20000000800 */
[----:B------:R-:W0:Y:S07]  /*0010*/  S2R R7, SR_CTAID.X ;  /* 0x0000000000077919 */ /* 0x000e2e0000002500 */
[----:B------:R-:W1:Y:S01]  /*0020*/  LDC.64 R2, c[0x0][0x388] ;  /* 0x0000e200ff027b82 */ /* 0x000e620000000a00 */
[----:B------:R-:W2:Y:S01]  /*0030*/  LDCU.64 UR4, c[0x0][0x358] ;  /* 0x00006b00ff0477ac */ /* 0x000ea20008000a00 */
[----:B------:R-:W0:Y:S06]  /*0040*/  S2R R0, SR_TID.X ;  /* 0x0000000000007919 */ /* 0x000e2c0000002100 */
[----:B------:R-:W3:Y:S01]  /*0050*/  LDC.64 R4, c[0x0][0x380] ;  /* 0x0000e000ff047b82 */ /* 0x000ee20000000a00 */
[----:B0-----:R-:W-:-:S04]  /*0060*/  IMAD R7, R7, 0x19, R0 ;  /* 0x0000001907077824 */ /* 0x001fc800078e0200 */
[----:B-1----:R-:W-:-:S06]  /*0070*/  IMAD.WIDE.U32 R2, R7, 0x4, R2 ;  /* 0x0000000407027825 */ /* 0x002fcc00078e0002 */
[----:B--2---:R-:W2:Y:S01]  /*0080*/  LDG.E.CONSTANT R2, desc[UR4][R2.64] ;  /* 0x0000000402027981 */ /* 0x004ea2000c1e9900 */
[----:B---3--:R-:W-:Y:S01]  /*0090*/  IMAD.WIDE.U32 R4, R7, 0x4, R4 ;  /* 0x0000000407047825 */ /* 0x008fe200078e0004 */
[----:B--2---:R-:W0:Y:S04]  /*00a0*/  FRND.CEIL R9, R2 ;  /* 0x0000000200097307 */ /* 0x004e280000209000 */
[----:B0-----:R-:W-:Y:S01]  /*00b0*/  STG.E desc[UR4][R4.64], R9 ;  /* 0x0000000904007986 */ /* 0x001fe2000c101904 */
[----:B------:R-:W-:Y:S05]  /*00c0*/  EXIT ;  /* 0x000000000000794d */ /* 0x000fea0003800000 */
.L_x_0:
[----:B------:R-:W-:-:S00]  /*00d0*/  BRA `(.L_x_0) ;  /* 0xfffffffc00fc7947 */ /* 0x000fc0000383ffff */
[----:B------:R-:W-:-:S00]  /*00e0*/  NOP ;  /* 0x0000000000007918 */ /* 0x000fc00000000000 */
        /* <DEDUP_REMOVED lines=9> */
.L_x_1:


//--------------------- .nv.shared.reserved.0     --------------------------
	.section	.nv.shared.reserved.0,"aw",@nobits
	.weak		__nv_reservedSMEM_offset_0_alias
	.size		__nv_reservedSMEM_offset_0_alias, 0, 64
	.other		__nv_reservedSMEM_offset_0_alias,@"STO_CUDA_RESERVED_SHARED STV_DEFAULT"
__nv_reservedSMEM_offset_0_alias:
	.zero		0
	.zero		64


//--------------------- .nv.constant0.default_function_kernel --------------------------
	.section	.nv.constant0.default_function_kernel,"a",@progbits
	.sectionflags	@""
	.align	4
.nv.constant0.default_function_kernel:
	.zero		912


//--------------------- SYMBOLS --------------------------

	.type		.nv.reservedSmem.offset0,@object
	.size		.nv.reservedSmem.offset0,0x4
